	.headerflags	@"EF_CUDA_TEXMODE_UNIFIED EF_CUDA_64BIT_ADDRESS EF_CUDA_ACCELERATORS EF_CUDA_SM90 EF_CUDA_VIRTUAL_SM(EF_CUDA_SM90)"
	.elftype	@"ET_EXEC"


//--------------------- .nv.info                  --------------------------
	.section	.nv.info,"",@"SHT_CUDA_INFO"
	.align	4


	//----- nvinfo : EIATTR_REGCOUNT
	.align		4
        /*0000*/ 	.byte	0x04, 0x2f
        /*0002*/ 	.short	(.L_3 - .L_2)
	.align		4
.L_2:
        /*0004*/ 	.word	index@(triton_poi_fused__native_batch_norm_legit_no_training_mul_softplus_tanh_22)
        /*0008*/ 	.word	0x0000001e


	//----- nvinfo : EIATTR_MIN_STACK_SIZE
	.align		4
.L_3:
        /*000c*/ 	.byte	0x04, 0x12
        /*000e*/ 	.short	(.L_5 - .L_4)
	.align		4
.L_4:
        /*0010*/ 	.word	index@(triton_poi_fused__native_batch_norm_legit_no_training_mul_softplus_tanh_22)
        /*0014*/ 	.word	0x00000000


	//----- nvinfo : EIATTR_FRAME_SIZE
	.align		4
.L_5:
        /*0018*/ 	.byte	0x04, 0x11
        /*001a*/ 	.short	(.L_7 - .L_6)
	.align		4
.L_6:
        /*001c*/ 	.word	index@(triton_poi_fused__native_batch_norm_legit_no_training_mul_softplus_tanh_22)
        /*0020*/ 	.word	0x00000000


	//----- nvinfo : EIATTR_MIN_STACK_SIZE
	.align		4
.L_7:
        /*0024*/ 	.byte	0x04, 0x12
        /*0026*/ 	.short	(.L_9 - .L_8)
	.align		4
.L_8:
        /*0028*/ 	.word	index@(triton_poi_fused__native_batch_norm_legit_no_training_mul_softplus_tanh_22)
        /*002c*/ 	.word	0x00000000
.L_9:


//--------------------- .nv.info.triton_poi_fused__native_batch_norm_legit_no_training_mul_softplus_tanh_22 --------------------------
	.section	.nv.info.triton_poi_fused__native_batch_norm_legit_no_training_mul_softplus_tanh_22,"",@"SHT_CUDA_INFO"
	.sectionflags	@""
	.align	4


	//----- nvinfo : EIATTR_CUDA_API_VERSION
	.align		4
        /*0000*/ 	.byte	0x04, 0x37
        /*0002*/ 	.short	(.L_11 - .L_10)
.L_10:
        /*0004*/ 	.word	0x0000007c


	//----- nvinfo : EIATTR_KPARAM_INFO
	.align		4
.L_11:
        /*0008*/ 	.byte	0x04, 0x17
        /*000a*/ 	.short	(.L_13 - .L_12)
.L_12:
        /*000c*/ 	.word	0x00000000
        /*0010*/ 	.short	0x0006
        /*0012*/ 	.short	0x0030
        /*0014*/ 	.byte	0x00, 0xf0, 0x11, 0x00


	//----- nvinfo : EIATTR_KPARAM_INFO
	.align		4
.L_13:
        /*0018*/ 	.byte	0x04, 0x17
        /*001a*/ 	.short	(.L_15 - .L_14)
.L_14:
        /*001c*/ 	.word	0x00000000
        /*0020*/ 	.short	0x0005
        /*0022*/ 	.short	0x0028
        /*0024*/ 	.byte	0x00, 0xf4, 0x21, 0x00


	//----- nvinfo : EIATTR_KPARAM_INFO
	.align		4
.L_15:
        /*0028*/ 	.byte	0x04, 0x17
        /*002a*/ 	.short	(.L_17 - .L_16)
.L_16:
        /*002c*/ 	.word	0x00000000
        /*0030*/ 	.short	0x0004
        /*0032*/ 	.short	0x0020
        /*0034*/ 	.byte	0x00, 0xf4, 0x21, 0x00


	//----- nvinfo : EIATTR_KPARAM_INFO
	.align		4
.L_17:
        /*0038*/ 	.byte	0x04, 0x17
        /*003a*/ 	.short	(.L_19 - .L_18)
.L_18:
        /*003c*/ 	.word	0x00000000
        /*0040*/ 	.short	0x0003
        /*0042*/ 	.short	0x0018
        /*0044*/ 	.byte	0x00, 0xf4, 0x21, 0x00


	//----- nvinfo : EIATTR_KPARAM_INFO
	.align		4
.L_19:
        /*0048*/ 	.byte	0x04, 0x17
        /*004a*/ 	.short	(.L_21 - .L_20)
.L_20:
        /*004c*/ 	.word	0x00000000
        /*0050*/ 	.short	0x0002
        /*0052*/ 	.short	0x0010
        /*0054*/ 	.byte	0x00, 0xf4, 0x21, 0x00


	//----- nvinfo : EIATTR_KPARAM_INFO
	.align		4
.L_21:
        /*0058*/ 	.byte	0x04, 0x17
        /*005a*/ 	.short	(.L_23 - .L_22)
.L_22:
        /*005c*/ 	.word	0x00000000
        /*0060*/ 	.short	0x0001
        /*0062*/ 	.short	0x0008
        /*0064*/ 	.byte	0x00, 0xf4, 0x21, 0x00


	//----- nvinfo : EIATTR_KPARAM_INFO
	.align		4
.L_23:
        /*0068*/ 	.byte	0x04, 0x17
        /*006a*/ 	.short	(.L_25 - .L_24)
.L_24:
        /*006c*/ 	.word	0x00000000
        /*0070*/ 	.short	0x0000
        /*0072*/ 	.short	0x0000
        /*0074*/ 	.byte	0x00, 0xf4, 0x21, 0x00


	//----- nvinfo : EIATTR_SPARSE_MMA_MASK
	.align		4
.L_25:
        /*0078*/ 	.byte	0x03, 0x50
        /*007a*/ 	.short	0x0000


	//----- nvinfo : EIATTR_MAXREG_COUNT
	.align		4
        /*007c*/ 	.byte	0x03, 0x1b
        /*007e*/ 	.short	0x00ff


	//----- nvinfo : EIATTR_EXIT_INSTR_OFFSETS
	.align		4
        /*0080*/ 	.byte	0x04, 0x1c
        /*0082*/ 	.short	(.L_27 - .L_26)


	//   ....[0]....
.L_26:
        /*0084*/ 	.word	0x00001420


	//----- nvinfo : EIATTR_REQNTID
	.align		4
.L_27:
        /*0088*/ 	.byte	0x04, 0x10
        /*008a*/ 	.short	(.L_29 - .L_28)
.L_28:
        /*008c*/ 	.word	0x00000080
        /*0090*/ 	.word	0x00000001
        /*0094*/ 	.word	0x00000001


	//----- nvinfo : EIATTR_CRS_STACK_SIZE
	.align		4
.L_29:
        /*0098*/ 	.byte	0x04, 0x1e
        /*009a*/ 	.short	(.L_31 - .L_30)
.L_30:
        /*009c*/ 	.word	0x00000000


	//----- nvinfo : EIATTR_CBANK_PARAM_SIZE
	.align		4
.L_31:
        /*00a0*/ 	.byte	0x03, 0x19
        /*00a2*/ 	.short	0x0034


	//----- nvinfo : EIATTR_PARAM_CBANK
	.align		4
        /*00a4*/ 	.byte	0x04, 0x0a
        /*00a6*/ 	.short	(.L_33 - .L_32)
	.align		4
.L_32:
        /*00a8*/ 	.word	index@(.nv.constant0.triton_poi_fused__native_batch_norm_legit_no_training_mul_softplus_tanh_22)
        /*00ac*/ 	.short	0x0210
        /*00ae*/ 	.short	0x0034


	//----- nvinfo : EIATTR_SW_WAR
	.align		4
.L_33:
        /*00b0*/ 	.byte	0x04, 0x36
        /*00b2*/ 	.short	(.L_35 - .L_34)
.L_34:
        /*00b4*/ 	.word	0x00000008
.L_35:


//--------------------- .nv.callgraph             --------------------------
	.section	.nv.callgraph,"",@"SHT_CUDA_CALLGRAPH"
	.align	4
	.sectionentsize	8
	.align		4
        /*0000*/ 	.word	0x00000000
	.align		4
        /*0004*/ 	.word	0xffffffff
	.align		4
        /*0008*/ 	.word	0x00000000
	.align		4
        /*000c*/ 	.word	0xfffffffe
	.align		4
        /*0010*/ 	.word	0x00000000
	.align		4
        /*0014*/ 	.word	0xfffffffd
	.align		4
        /*0018*/ 	.word	0x00000000
	.align		4
        /*001c*/ 	.word	0xfffffffc


//--------------------- .nv.constant4             --------------------------
	.section	.nv.constant4,"a",@progbits
	.align	8
	.align		8
.nv.constant4:
        /*0000*/ 	.dword	_$_str
	.align		8
        /*0008*/ 	.dword	_$_str_$_2


//--------------------- .text.triton_poi_fused__native_batch_norm_legit_no_training_mul_softplus_tanh_22 --------------------------
	.section	.text.triton_poi_fused__native_batch_norm_legit_no_training_mul_softplus_tanh_22,"ax",@progbits
	.align	128
        .global         triton_poi_fused__native_batch_norm_legit_no_training_mul_softplus_tanh_22
        .type           triton_poi_fused__native_batch_norm_legit_no_training_mul_softplus_tanh_22,@function
        .size           triton_poi_fused__native_batch_norm_legit_no_training_mul_softplus_tanh_22,(.L_x_21 - triton_poi_fused__native_batch_norm_legit_no_training_mul_softplus_tanh_22)
        .other          triton_poi_fused__native_batch_norm_legit_no_training_mul_softplus_tanh_22,@"STO_CUDA_ENTRY STV_DEFAULT"
triton_poi_fused__native_batch_norm_legit_no_training_mul_softplus_tanh_22:
.text.triton_poi_fused__native_batch_norm_legit_no_training_mul_softplus_tanh_22:
[----:B------:R-:W0:Y:S01]  /*0000*/  LDC R1, c[0x0][0x28] ;  /* 0x00000a00ff017b82 */ /* 0x000e220000000800 */
[----:B------:R-:W1:Y:S07]  /*0010*/  S2R R0, SR_TID.X ;  /* 0x0000000000007919 */ /* 0x000e6e0000002100 */
[----:B------:R-:W2:Y:S01]  /*0020*/  LDC.64 R20, c[0x0][0x228] ;  /* 0x00008a00ff147b82 */ /* 0x000ea20000000a00 */
[----:B------:R-:W-:Y:S01]  /*0030*/  ULDC.64 UR4, c[0x0][0x208] ;  /* 0x0000820000047ab9 */ /* 0x000fe20000000a00 */
[----:B------:R-:W3:Y:S06]  /*0040*/  S2R R5, SR_CTAID.X ;  /* 0x0000000000057919 */ /* 0x000eec0000002500 */
[----:B------:R-:W4:Y:S08]  /*0050*/  LDC.64 R16, c[0x0][0x218] ;  /* 0x00008600ff107b82 */ /* 0x000f300000000a00 */
[----:B------:R-:W5:Y:S08]  /*0060*/  LDC.64 R8, c[0x0][0x220] ;  /* 0x00008800ff087b82 */ /* 0x000f700000000a00 */
[----:B------:R-:W5:Y:S01]  /*0070*/  LDC.64 R12, c[0x0][0x230] ;  /* 0x00008c00ff0c7b82 */ /* 0x000f620000000a00 */
[----:B-1----:R-:W-:-:S02]  /*0080*/  SHF.L.U32 R0, R0, 0x2, RZ ;  /* 0x0000000200007819 */ /* 0x002fc400000006ff */
[----:B---3--:R-:W-:Y:S02]  /*0090*/  SHF.R.S32.HI R3, RZ, 0x16, R5 ;  /* 0x00000016ff037819 */ /* 0x008fe40000011405 */
[----:B------:R-:W-:Y:S02]  /*00a0*/  LOP3.LUT R0, R0, 0x1fc, RZ, 0xc0, !PT ;  /* 0x000001fc00007812 */ /* 0x000fe400078ec0ff */
[----:B------:R-:W-:Y:S02]  /*00b0*/  SGXT R3, R3, 0x1 ;  /* 0x000000010303781a */ /* 0x000fe40000000200 */
[----:B------:R-:W-:Y:S02]  /*00c0*/  LEA R2, R5, R0, 0x9 ;  /* 0x0000000005027211 */ /* 0x000fe400078e48ff */
[----:B------:R-:W1:Y:S02]  /*00d0*/  LDC.64 R4, c[0x0][0x238] ;  /* 0x00008e00ff047b82 */ /* 0x000e640000000a00 */
[----:B------:R-:W-:-:S04]  /*00e0*/  LEA.HI R3, R3, R2, RZ, 0x8 ;  /* 0x0000000203037211 */ /* 0x000fc800078f40ff */
[----:B------:R-:W-:-:S04]  /*00f0*/  LOP3.LUT R3, R3, 0xffffff00, RZ, 0xc0, !PT ;  /* 0xffffff0003037812 */ /* 0x000fc800078ec0ff */
[----:B------:R-:W-:-:S05]  /*0100*/  IADD3 R0, R2, -R3, RZ ;  /* 0x8000000302007210 */ /* 0x000fca0007ffe0ff */
[----:B--2---:R-:W-:-:S06]  /*0110*/  IMAD.WIDE R20, R0, 0x4, R20 ;  /* 0x0000000400147825 */ /* 0x004fcc00078e0214 */
[----:B------:R-:W2:Y:S01]  /*0120*/  LDG.E.EL.128 R20, desc[UR4][R20.64] ;  /* 0x0000000414147981 */ /* 0x000ea2000c2e1d00 */
[----:B----4-:R-:W-:-:S04]  /*0130*/  IMAD.WIDE R16, R2, 0x4, R16 ;  /* 0x0000000402107825 */ /* 0x010fc800078e0210 */
[C---:B-----5:R-:W-:Y:S02]  /*0140*/  IMAD.WIDE R8, R0.reuse, 0x4, R8 ;  /* 0x0000000400087825 */ /* 0x060fe400078e0208 */
[----:B------:R-:W3:Y:S04]  /*0150*/  LDG.E.128 R16, desc[UR4][R16.64] ;  /* 0x0000000410107981 */ /* 0x000ee8000c1e1d00 */
[----:B------:R-:W3:Y:S01]  /*0160*/  LDG.E.EL.128 R8, desc[UR4][R8.64] ;  /* 0x0000000408087981 */ /* 0x000ee2000c2e1d00 */
[----:B0-----:R-:W-:-:S04]  /*0170*/  IMAD.WIDE R12, R0, 0x4, R12 ;  /* 0x00000004000c7825 */ /* 0x001fc800078e020c */
[----:B-1----:R-:W-:Y:S02]  /*0180*/  IMAD.WIDE R4, R0, 0x4, R4 ;  /* 0x0000000400047825 */ /* 0x002fe400078e0204 */
[----:B------:R-:W4:Y:S04]  /*0190*/  LDG.E.EL.128 R12, desc[UR4][R12.64] ;  /* 0x000000040c0c7981 */ /* 0x000f28000c2e1d00 */
[----:B------:R-:W4:Y:S01]  /*01a0*/  LDG.E.EL.128 R4, desc[UR4][R4.64] ;  /* 0x0000000404047981 */ /* 0x000f22000c2e1d00 */
[----:B------:R-:W-:Y:S01]  /*01b0*/  HFMA2.MMA R0, -RZ, RZ, 1.625, 0 ;  /* 0x3e800000ff007435 */ /* 0x000fe200000001ff */
[----:B------:R-:W-:Y:S01]  /*01c0*/  BSSY B0, `(.L_x_0) ;  /* 0x00000a5000007945 */ /* 0x000fe20003800000 */
[----:B--2---:R-:W-:Y:S01]  /*01d0*/  FADD R20, R20, 9.9999997473787516356e-06 ;  /* 0x3727c5ac14147421 */ /* 0x004fe20000000000 */
[----:B------:R-:W-:Y:S01]  /*01e0*/  FADD R21, R21, 9.9999997473787516356e-06 ;  /* 0x3727c5ac15157421 */ /* 0x000fe20000000000 */
[----:B------:R-:W-:Y:S01]  /*01f0*/  FADD R22, R22, 9.9999997473787516356e-06 ;  /* 0x3727c5ac16167421 */ /* 0x000fe20000000000 */
[----:B------:R-:W-:Y:S01]  /*0200*/  FADD R23, R23, 9.9999997473787516356e-06 ;  /* 0x3727c5ac17177421 */ /* 0x000fe20000000000 */
[----:B------:R-:W0:Y:S01]  /*0210*/  MUFU.SQRT R24, R20 ;  /* 0x0000001400187308 */ /* 0x000e220000002000 */
[----:B---3--:R-:W-:-:S07]  /*0220*/  FADD R16, R16, -R8 ;  /* 0x8000000810107221 */ /* 0x008fce0000000000 */
[----:B------:R-:W1:Y:S01]  /*0230*/  MUFU.SQRT R3, R22 ;  /* 0x0000001600037308 */ /* 0x000e620000002000 */
[----:B------:R-:W-:Y:S01]  /*0240*/  FADD R9, R17, -R9 ;  /* 0x8000000911097221 */ /* 0x000fe20000000000 */
[----:B------:R-:W-:Y:S01]  /*0250*/  FADD R10, R18, -R10 ;  /* 0x8000000a120a7221 */ /* 0x000fe20000000000 */
[----:B------:R-:W-:Y:S01]  /*0260*/  FADD R11, R19, -R11 ;  /* 0x8000000b130b7221 */ /* 0x000fe20000000000 */
[----:B0-----:R-:W-:-:S04]  /*0270*/  FSETP.GT.AND P6, PT, R24, 8.50705917302346158658e+37, PT ;  /* 0x7e8000001800780b */ /* 0x001fc80003fc4000 */
[----:B------:R-:W0:Y:S01]  /*0280*/  MUFU.SQRT R21, R21 ;  /* 0x0000001500157308 */ /* 0x000e220000002000 */
[----:B------:R-:W-:Y:S02]  /*0290*/  FSETP.GEU.AND P5, PT, R24, 1.175494350822287508e-38, PT ;  /* 0x008000001800780b */ /* 0x000fe40003fae000 */
[----:B------:R-:W-:Y:S02]  /*02a0*/  FSEL R25, R0, 1, P6 ;  /* 0x3f80000000197808 */ /* 0x000fe40003000000 */
[----:B-1----:R-:W-:-:S03]  /*02b0*/  FSETP.GT.AND P3, PT, R3, 8.50705917302346158658e+37, PT ;  /* 0x7e8000000300780b */ /* 0x002fc60003f64000 */
[----:B------:R-:W1:Y:S01]  /*02c0*/  MUFU.SQRT R23, R23 ;  /* 0x0000001700177308 */ /* 0x000e620000002000 */
[----:B------:R-:W-:Y:S02]  /*02d0*/  FSETP.GEU.AND P0, PT, R3, 1.175494350822287508e-38, PT ;  /* 0x008000000300780b */ /* 0x000fe40003f0e000 */
[----:B------:R-:W-:Y:S01]  /*02e0*/  FSEL R22, R0, 1, P3 ;  /* 0x3f80000000167808 */ /* 0x000fe20001800000 */
[----:B------:R-:W-:Y:S02]  /*02f0*/  @P6 FMUL R24, R24, 0.25 ;  /* 0x3e80000018186820 */ /* 0x000fe40000400000 */
[----:B------:R-:W-:Y:S01]  /*0300*/  @!P5 FMUL R25, R25, 16777216 ;  /* 0x4b8000001919d820 */ /* 0x000fe20000400000 */
[C---:B0-----:R-:W-:Y:S01]  /*0310*/  FSETP.GT.AND P4, PT, R21.reuse, 8.50705917302346158658e+37, PT ;  /* 0x7e8000001500780b */ /* 0x041fe20003f84000 */
[----:B------:R-:W-:Y:S01]  /*0320*/  @!P5 FMUL R24, R24, 16777216 ;  /* 0x4b8000001818d820 */ /* 0x000fe20000400000 */
[----:B------:R-:W-:Y:S02]  /*0330*/  FSETP.GEU.AND P2, PT, R21, 1.175494350822287508e-38, PT ;  /* 0x008000001500780b */ /* 0x000fe40003f4e000 */
[----:B------:R-:W-:Y:S01]  /*0340*/  FSEL R27, R0, 1, P4 ;  /* 0x3f800000001b7808 */ /* 0x000fe20002000000 */
[----:B------:R-:W-:-:S02]  /*0350*/  @P3 FMUL R3, R3, 0.25 ;  /* 0x3e80000003033820 */ /* 0x000fc40000400000 */
[----:B------:R-:W0:Y:S01]  /*0360*/  MUFU.RCP R24, R24 ;  /* 0x0000001800187308 */ /* 0x000e220000001000 */
[----:B-1----:R-:W-:Y:S01]  /*0370*/  FSETP.GT.AND P1, PT, R23, 8.50705917302346158658e+37, PT ;  /* 0x7e8000001700780b */ /* 0x002fe20003f24000 */
[----:B------:R-:W-:Y:S01]  /*0380*/  @!P0 FMUL R3, R3, 16777216 ;  /* 0x4b80000003038820 */ /* 0x000fe20000400000 */
[----:B------:R-:W-:Y:S01]  /*0390*/  FSETP.GEU.AND P6, PT, R23, 1.175494350822287508e-38, PT ;  /* 0x008000001700780b */ /* 0x000fe20003fce000 */
[----:B------:R-:W-:Y:S01]  /*03a0*/  @!P0 FMUL R22, R22, 16777216 ;  /* 0x4b80000016168820 */ /* 0x000fe20000400000 */
[----:B------:R-:W-:Y:S01]  /*03b0*/  FSEL R17, R0, 1, P1 ;  /* 0x3f80000000117808 */ /* 0x000fe20000800000 */
[----:B------:R-:W-:Y:S02]  /*03c0*/  @P4 FMUL R21, R21, 0.25 ;  /* 0x3e80000015154820 */ /* 0x000fe40000400000 */
[----:B------:R-:W1:Y:S01]  /*03d0*/  MUFU.RCP R3, R3 ;  /* 0x0000000300037308 */ /* 0x000e620000001000 */
[----:B------:R-:W-:Y:S01]  /*03e0*/  @!P2 FMUL R27, R27, 16777216 ;  /* 0x4b8000001b1ba820 */ /* 0x000fe20000400000 */
[----:B------:R-:W-:-:S04]  /*03f0*/  @!P2 FMUL R21, R21, 16777216 ;  /* 0x4b8000001515a820 */ /* 0x000fc80000400000 */
[----:B------:R-:W-:Y:S01]  /*0400*/  @P1 FMUL R23, R23, 0.25 ;  /* 0x3e80000017171820 */ /* 0x000fe20000400000 */
[----:B0-----:R-:W-:Y:S01]  /*0410*/  FMUL R25, R24, R25 ;  /* 0x0000001918197220 */ /* 0x001fe20000400000 */
[----:B------:R-:W0:Y:S01]  /*0420*/  MUFU.RCP R20, R21 ;  /* 0x0000001500147308 */ /* 0x000e220000001000 */
[----:B------:R-:W-:Y:S01]  /*0430*/  @!P6 FMUL R17, R17, 16777216 ;  /* 0x4b8000001111e820 */ /* 0x000fe20000400000 */
[----:B------:R-:W-:Y:S01]  /*0440*/  @!P6 FMUL R23, R23, 16777216 ;  /* 0x4b8000001717e820 */ /* 0x000fe20000400000 */
[----:B------:R-:W-:Y:S01]  /*0450*/  FMUL R25, R16, R25 ;  /* 0x0000001910197220 */ /* 0x000fe20000400000 */
[----:B-1----:R-:W-:-:S04]  /*0460*/  FMUL R3, R3, R22 ;  /* 0x0000001603037220 */ /* 0x002fc80000400000 */
[----:B------:R-:W1:Y:S01]  /*0470*/  MUFU.RCP R8, R23 ;  /* 0x0000001700087308 */ /* 0x000e620000001000 */
[----:B----4-:R-:W-:Y:S01]  /*0480*/  FFMA R4, R12, R25, R4 ;  /* 0x000000190c047223 */ /* 0x010fe20000000004 */
[----:B------:R-:W-:Y:S01]  /*0490*/  MOV R22, 0x3d39bf78 ;  /* 0x3d39bf7800167802 */ /* 0x000fe20000000f00 */
[----:B------:R-:W-:Y:S02]  /*04a0*/  FMUL R3, R10, R3 ;  /* 0x000000030a037220 */ /* 0x000fe40000400000 */
[----:B------:R-:W-:Y:S01]  /*04b0*/  FMUL R12, R4, 1.4426950216293334961 ;  /* 0x3fb8aa3b040c7820 */ /* 0x000fe20000400000 */
[----:B0-----:R-:W-:Y:S01]  /*04c0*/  FMUL R20, R20, R27 ;  /* 0x0000001b14147220 */ /* 0x001fe20000400000 */
[----:B------:R-:W-:-:S03]  /*04d0*/  FFMA R6, R14, R3, R6 ;  /* 0x000000030e067223 */ /* 0x000fc60000000006 */
[----:B------:R-:W-:Y:S01]  /*04e0*/  FSETP.GEU.AND P0, PT, R12, -126, PT ;  /* 0xc2fc00000c00780b */ /* 0x000fe20003f0e000 */
[----:B------:R-:W-:Y:S01]  /*04f0*/  FMUL R20, R9, R20 ;  /* 0x0000001409147220 */ /* 0x000fe20000400000 */
[----:B-1----:R-:W-:-:S03]  /*0500*/  FMUL R8, R8, R17 ;  /* 0x0000001108087220 */ /* 0x002fc60000400000 */
[----:B------:R-:W-:Y:S01]  /*0510*/  FFMA R5, R13, R20, R5 ;  /* 0x000000140d057223 */ /* 0x000fe20000000005 */
[----:B------:R-:W-:Y:S01]  /*0520*/  FMUL R13, R6, 1.4426950216293334961 ;  /* 0x3fb8aa3b060d7820 */ /* 0x000fe20000400000 */
[----:B------:R-:W-:Y:S02]  /*0530*/  FMUL R8, R11, R8 ;  /* 0x000000080b087220 */ /* 0x000fe40000400000 */
[----:B------:R-:W-:Y:S02]  /*0540*/  FMUL R11, R5, 1.4426950216293334961 ;  /* 0x3fb8aa3b050b7820 */ /* 0x000fe40000400000 */
[----:B------:R-:W-:Y:S01]  /*0550*/  FSETP.GEU.AND P2, PT, R13, -126, PT ;  /* 0xc2fc00000d00780b */ /* 0x000fe20003f4e000 */
[----:B------:R-:W-:Y:S01]  /*0560*/  FFMA R7, R15, R8, R7 ;  /* 0x000000080f077223 */ /* 0x000fe20000000007 */
[----:B------:R-:W-:Y:S01]  /*0570*/  @!P0 FMUL R12, R12, 0.5 ;  /* 0x3f0000000c0c8820 */ /* 0x000fe20000400000 */
[----:B------:R-:W-:Y:S02]  /*0580*/  FSETP.GEU.AND P1, PT, R11, -126, PT ;  /* 0xc2fc00000b00780b */ /* 0x000fe40003f2e000 */
[----:B------:R-:W-:Y:S01]  /*0590*/  FMUL R14, R7, 1.4426950216293334961 ;  /* 0x3fb8aa3b070e7820 */ /* 0x000fe20000400000 */
[----:B------:R-:W0:Y:S04]  /*05a0*/  MUFU.EX2 R3, R12 ;  /* 0x0000000c00037308 */ /* 0x000e280000000800 */
[----:B------:R-:W-:-:S03]  /*05b0*/  FSETP.GEU.AND P3, PT, R14, -126, PT ;  /* 0xc2fc00000e00780b */ /* 0x000fc60003f6e000 */
[----:B------:R-:W-:-:S03]  /*05c0*/  @!P2 FMUL R13, R13, 0.5 ;  /* 0x3f0000000d0da820 */ /* 0x000fc60000400000 */
[----:B------:R-:W-:Y:S01]  /*05d0*/  @!P1 FMUL R11, R11, 0.5 ;  /* 0x3f0000000b0b9820 */ /* 0x000fe20000400000 */
[----:B------:R-:W1:Y:S01]  /*05e0*/  MUFU.EX2 R9, R13 ;  /* 0x0000000d00097308 */ /* 0x000e620000000800 */
[----:B0-----:R-:W-:Y:S01]  /*05f0*/  @!P0 FMUL R3, R3, R3 ;  /* 0x0000000303038220 */ /* 0x001fe20000400000 */
[----:B------:R-:W-:-:S04]  /*0600*/  FSETP.GT.AND P0, PT, R4, 20, PT ;  /* 0x41a000000400780b */ /* 0x000fc80003f04000 */
[----:B------:R-:W-:Y:S02]  /*0610*/  @!P3 FMUL R14, R14, 0.5 ;  /* 0x3f0000000e0eb820 */ /* 0x000fe40000400000 */
[----:B------:R-:W0:Y:S01]  /*0620*/  MUFU.EX2 R8, R11 ;  /* 0x0000000b00087308 */ /* 0x000e220000000800 */
[----:B------:R-:W-:-:S05]  /*0630*/  FADD.FTZ.RZ R12, R3, 1 ;  /* 0x3f800000030c7421 */ /* 0x000fca000001c000 */
[----:B------:R-:W-:Y:S01]  /*0640*/  IADD3 R12, R12, -0x3f400000, RZ ;  /* 0xc0c000000c0c7810 */ /* 0x000fe20007ffe0ff */
[----:B-1----:R-:W-:Y:S01]  /*0650*/  @!P2 FMUL R9, R9, R9 ;  /* 0x000000090909a220 */ /* 0x002fe20000400000 */
[----:B------:R1:W2:Y:S03]  /*0660*/  MUFU.EX2 R10, R14 ;  /* 0x0000000e000a7308 */ /* 0x0002a60000000800 */
[----:B------:R-:W-:Y:S01]  /*0670*/  FADD.FTZ.RZ R16, R9, 1 ;  /* 0x3f80000009107421 */ /* 0x000fe2000001c000 */
[----:B0-----:R-:W-:-:S04]  /*0680*/  @!P1 FMUL R8, R8, R8 ;  /* 0x0000000808089220 */ /* 0x001fc80000400000 */
[----:B------:R-:W-:Y:S02]  /*0690*/  IADD3 R16, R16, -0x3f400000, RZ ;  /* 0xc0c0000010107810 */ /* 0x000fe40007ffe0ff */
[----:B-1----:R-:W-:Y:S01]  /*06a0*/  LOP3.LUT R14, R12, 0xff800000, RZ, 0xc0, !PT ;  /* 0xff8000000c0e7812 */ /* 0x002fe200078ec0ff */
[----:B------:R-:W-:Y:S01]  /*06b0*/  FADD.FTZ.RZ R15, R8, 1 ;  /* 0x3f800000080f7421 */ /* 0x000fe2000001c000 */
[----:B------:R-:W-:Y:S02]  /*06c0*/  LOP3.LUT R12, R16, 0xff800000, RZ, 0xc0, !PT ;  /* 0xff800000100c7812 */ /* 0x000fe400078ec0ff */
[----:B------:R-:W-:Y:S01]  /*06d0*/  ISETP.GE.U32.AND P5, PT, R8, 0x7f800000, PT ;  /* 0x7f8000000800780c */ /* 0x000fe20003fa6070 */
[----:B--2---:R-:W-:Y:S01]  /*06e0*/  @!P3 FMUL R10, R10, R10 ;  /* 0x0000000a0a0ab220 */ /* 0x004fe20000400000 */
[----:B------:R-:W-:Y:S02]  /*06f0*/  IADD3 R11, R15, -0x3f400000, RZ ;  /* 0xc0c000000f0b7810 */ /* 0x000fe40007ffe0ff */
[----:B------:R-:W-:Y:S01]  /*0700*/  IADD3 R15, -R14, 0x40800000, RZ ;  /* 0x408000000e0f7810 */ /* 0x000fe20007ffe1ff */
[----:B------:R-:W-:Y:S01]  /*0710*/  FADD.FTZ.RZ R17, R10, 1 ;  /* 0x3f8000000a117421 */ /* 0x000fe2000001c000 */
[----:B------:R-:W-:-:S02]  /*0720*/  LOP3.LUT R11, R11, 0xff800000, RZ, 0xc0, !PT ;  /* 0xff8000000b0b7812 */ /* 0x000fc400078ec0ff */
[----:B------:R-:W-:Y:S01]  /*0730*/  IADD3 R19, -R12, 0x40800000, RZ ;  /* 0x408000000c137810 */ /* 0x000fe20007ffe1ff */
[-C--:B------:R-:W-:Y:S01]  /*0740*/  FFMA.FTZ R15, R15, R0.reuse, -1 ;  /* 0xbf8000000f0f7423 */ /* 0x080fe20000010000 */
[----:B------:R-:W-:Y:S02]  /*0750*/  IADD3 R13, R17, -0x3f400000, RZ ;  /* 0xc0c00000110d7810 */ /* 0x000fe40007ffe0ff */
[----:B------:R-:W-:Y:S01]  /*0760*/  IADD3 R17, -R11, 0x40800000, RZ ;  /* 0x408000000b117810 */ /* 0x000fe20007ffe1ff */
[-C--:B------:R-:W-:Y:S01]  /*0770*/  FFMA.FTZ R19, R19, R0.reuse, -1 ;  /* 0xbf80000013137423 */ /* 0x080fe20000010000 */
[----:B------:R-:W-:Y:S02]  /*0780*/  LOP3.LUT R13, R13, 0xff800000, RZ, 0xc0, !PT ;  /* 0xff8000000d0d7812 */ /* 0x000fe400078ec0ff */
[----:B------:R-:W-:Y:S01]  /*0790*/  IADD3 R18, R9, -R12, RZ ;  /* 0x8000000c09127210 */ /* 0x000fe20007ffe0ff */
[----:B------:R-:W-:Y:S01]  /*07a0*/  FFMA.FTZ R16, R17, R0, -1 ;  /* 0xbf80000011107423 */ /* 0x000fe20000010000 */
[----:B------:R-:W-:-:S02]  /*07b0*/  IADD3 R21, -R13, 0x40800000, RZ ;  /* 0x408000000d157810 */ /* 0x000fc40007ffe1ff */
[----:B------:R-:W-:Y:S02]  /*07c0*/  IADD3 R17, R8, -R11, RZ ;  /* 0x8000000b08117210 */ /* 0x000fe40007ffe0ff */
[----:B------:R-:W-:Y:S01]  /*07d0*/  IADD3 R20, R10, -R13, RZ ;  /* 0x8000000d0a147210 */ /* 0x000fe20007ffe0ff */
[----:B------:R-:W-:Y:S01]  /*07e0*/  FFMA.FTZ R21, R21, R0, -1 ;  /* 0xbf80000015157423 */ /* 0x000fe20000010000 */
[----:B------:R-:W-:Y:S01]  /*07f0*/  IADD3 R0, R3, -R14, RZ ;  /* 0x8000000e03007210 */ /* 0x000fe20007ffe0ff */
[----:B------:R-:W-:Y:S01]  /*0800*/  FADD R17, R17, R16 ;  /* 0x0000001011117221 */ /* 0x000fe20000000000 */
[----:B------:R-:W-:Y:S01]  /*0810*/  FADD R16, R18, R19 ;  /* 0x0000001312107221 */ /* 0x000fe20000000000 */
[----:B------:R-:W-:Y:S02]  /*0820*/  ISETP.GE.U32.AND P3, PT, R3, 0x7f800000, PT ;  /* 0x7f8000000300780c */ /* 0x000fe40003f66070 */
[----:B------:R-:W-:Y:S01]  /*0830*/  FADD R0, R0, R15 ;  /* 0x0000000f00007221 */ /* 0x000fe20000000000 */
[----:B------:R-:W-:Y:S01]  /*0840*/  FADD R15, R20, R21 ;  /* 0x00000015140f7221 */ /* 0x000fe20000000000 */
[-C--:B------:R-:W-:Y:S01]  /*0850*/  FFMA.FTZ R18, R17, -R22.reuse, 0.10546888411045074463 ;  /* 0x3dd8001211127423 */ /* 0x080fe20000010816 */
[-C--:B------:R-:W-:Y:S01]  /*0860*/  FFMA.FTZ R21, R16, -R22.reuse, 0.10546888411045074463 ;  /* 0x3dd8001210157423 */ /* 0x080fe20000010816 */
[-C--:B------:R-:W-:Y:S01]  /*0870*/  FFMA.FTZ R19, R0, -R22.reuse, 0.10546888411045074463 ;  /* 0x3dd8001200137423 */ /* 0x080fe20000010816 */
[----:B------:R-:W-:Y:S01]  /*0880*/  FFMA.FTZ R20, R15, -R22, 0.10546888411045074463 ;  /* 0x3dd800120f147423 */ /* 0x000fe20000010816 */
[----:B------:R-:W-:Y:S01]  /*0890*/  FFMA.FTZ R18, R17, R18, -0.13229703903198242188 ;  /* 0xbe0778e011127423 */ /* 0x000fe20000010012 */
[----:B------:R-:W-:Y:S01]  /*08a0*/  FFMA.FTZ R21, R16, R21, -0.13229703903198242188 ;  /* 0xbe0778e010157423 */ /* 0x000fe20000010015 */
[----:B------:R-:W-:Y:S01]  /*08b0*/  FFMA.FTZ R19, R0, R19, -0.13229703903198242188 ;  /* 0xbe0778e000137423 */ /* 0x000fe20000010013 */
[----:B------:R-:W-:Y:S01]  /*08c0*/  FFMA.FTZ R20, R15, R20, -0.13229703903198242188 ;  /* 0xbe0778e00f147423 */ /* 0x000fe20000010014 */
[----:B------:R-:W-:Y:S01]  /*08d0*/  FFMA.FTZ R18, R17, R18, 0.14491446316242218018 ;  /* 0x3e14647511127423 */ /* 0x000fe20000010012 */
[----:B------:R-:W-:Y:S01]  /*08e0*/  FFMA.FTZ R21, R16, R21, 0.14491446316242218018 ;  /* 0x3e14647510157423 */ /* 0x000fe20000010015 */
[----:B------:R-:W-:Y:S01]  /*08f0*/  FFMA.FTZ R19, R0, R19, 0.14491446316242218018 ;  /* 0x3e14647500137423 */ /* 0x000fe20000010013 */
[----:B------:R-:W-:Y:S01]  /*0900*/  FFMA.FTZ R20, R15, R20, 0.14491446316242218018 ;  /* 0x3e1464750f147423 */ /* 0x000fe20000010014 */
[----:B------:R-:W-:Y:S01]  /*0910*/  FFMA.FTZ R18, R17, R18, -0.16641564667224884033 ;  /* 0xbe2a68dd11127423 */ /* 0x000fe20000010012 */
[----:B------:R-:W-:Y:S01]  /*0920*/  FFMA.FTZ R21, R16, R21, -0.16641564667224884033 ;  /* 0xbe2a68dd10157423 */ /* 0x000fe20000010015 */
[----:B------:R-:W-:Y:S01]  /*0930*/  FFMA.FTZ R19, R0, R19, -0.16641564667224884033 ;  /* 0xbe2a68dd00137423 */ /* 0x000fe20000010013 */
[----:B------:R-:W-:Y:S01]  /*0940*/  FFMA.FTZ R20, R15, R20, -0.16641564667224884033 ;  /* 0xbe2a68dd0f147423 */ /* 0x000fe20000010014 */
[----:B------:R-:W-:Y:S01]  /*0950*/  FFMA.FTZ R18, R17, R18, 0.19988867640495300293 ;  /* 0x3e4caf9e11127423 */ /* 0x000fe20000010012 */
[----:B------:R-:W-:Y:S01]  /*0960*/  FFMA.FTZ R21, R16, R21, 0.19988867640495300293 ;  /* 0x3e4caf9e10157423 */ /* 0x000fe20000010015 */
[----:B------:R-:W-:Y:S01]  /*0970*/  FFMA.FTZ R19, R0, R19, 0.19988867640495300293 ;  /* 0x3e4caf9e00137423 */ /* 0x000fe20000010013 */
[----:B------:R-:W-:Y:S01]  /*0980*/  FFMA.FTZ R20, R15, R20, 0.19988867640495300293 ;  /* 0x3e4caf9e0f147423 */ /* 0x000fe20000010014 */
[----:B------:R-:W-:Y:S01]  /*0990*/  FFMA.FTZ R18, R17, R18, -0.25000196695327758789 ;  /* 0xbe80004211127423 */ /* 0x000fe20000010012 */
[----:B------:R-:W-:Y:S01]  /*09a0*/  FFMA.FTZ R21, R16, R21, -0.25000196695327758789 ;  /* 0xbe80004210157423 */ /* 0x000fe20000010015 */
[----:B------:R-:W-:Y:S01]  /*09b0*/  FFMA.FTZ R19, R0, R19, -0.25000196695327758789 ;  /* 0xbe80004200137423 */ /* 0x000fe20000010013 */
[----:B------:R-:W-:Y:S01]  /*09c0*/  FFMA.FTZ R20, R15, R20, -0.25000196695327758789 ;  /* 0xbe8000420f147423 */ /* 0x000fe20000010014 */
[----:B------:R-:W-:Y:S01]  /*09d0*/  FFMA.FTZ R18, R17, R18, 0.33333510160446166992 ;  /* 0x3eaaaae611127423 */ /* 0x000fe20000010012 */
[----:B------:R-:W-:Y:S01]  /*09e0*/  FFMA.FTZ R21, R16, R21, 0.33333510160446166992 ;  /* 0x3eaaaae610157423 */ /* 0x000fe20000010015 */
[----:B------:R-:W-:Y:S01]  /*09f0*/  FFMA.FTZ R19, R0, R19, 0.33333510160446166992 ;  /* 0x3eaaaae600137423 */ /* 0x000fe20000010013 */
[----:B------:R-:W-:Y:S01]  /*0a00*/  FFMA.FTZ R20, R15, R20, 0.33333510160446166992 ;  /* 0x3eaaaae60f147423 */ /* 0x000fe20000010014 */
[----:B------:R-:W-:Y:S01]  /*0a10*/  FFMA.FTZ R18, R17, R18, -0.5 ;  /* 0xbf00000011127423 */ /* 0x000fe20000010012 */
[----:B------:R-:W-:Y:S01]  /*0a20*/  FFMA.FTZ R21, R16, R21, -0.5 ;  /* 0xbf00000010157423 */ /* 0x000fe20000010015 */
[----:B------:R-:W-:Y:S01]  /*0a30*/  FFMA.FTZ R19, R0, R19, -0.5 ;  /* 0xbf00000000137423 */ /* 0x000fe20000010013 */
[----:B------:R-:W-:Y:S01]  /*0a40*/  FFMA.FTZ R20, R15, R20, -0.5 ;  /* 0xbf0000000f147423 */ /* 0x000fe20000010014 */
[----:B------:R-:W-:Y:S01]  /*0a50*/  I2FP.F32.S32 R11, R11 ;  /* 0x0000000b000b7245 */ /* 0x000fe20000201400 */
[----:B------:R-:W-:Y:S01]  /*0a60*/  FMUL R18, R17, R18 ;  /* 0x0000001211127220 */ /* 0x000fe20000400000 */
[----:B------:R-:W-:Y:S01]  /*0a70*/  I2FP.F32.S32 R12, R12 ;  /* 0x0000000c000c7245 */ /* 0x000fe20000201400 */
[----:B------:R-:W-:Y:S01]  /*0a80*/  FMUL R20, R15, R20 ;  /* 0x000000140f147220 */ /* 0x000fe20000400000 */
[----:B------:R-:W-:Y:S01]  /*0a90*/  I2FP.F32.S32 R13, R13 ;  /* 0x0000000d000d7245 */ /* 0x000fe20000201400 */
[----:B------:R-:W-:Y:S01]  /*0aa0*/  FMUL R21, R16, R21 ;  /* 0x0000001510157220 */ /* 0x000fe20000400000 */
[----:B------:R-:W-:Y:S01]  /*0ab0*/  I2FP.F32.S32 R14, R14 ;  /* 0x0000000e000e7245 */ /* 0x000fe20000201400 */
[----:B------:R-:W-:Y:S01]  /*0ac0*/  FMUL R19, R0, R19 ;  /* 0x0000001300137220 */ /* 0x000fe20000400000 */
[----:B------:R-:W-:Y:S01]  /*0ad0*/  FFMA.FTZ R18, R17, R18, R17 ;  /* 0x0000001211127223 */ /* 0x000fe20000010011 */
[----:B------:R-:W-:Y:S01]  /*0ae0*/  FFMA.FTZ R20, R15, R20, R15 ;  /* 0x000000140f147223 */ /* 0x000fe2000001000f */
[----:B------:R-:W-:Y:S01]  /*0af0*/  FMUL R11, R11, 1.1920928955078125e-07 ;  /* 0x340000000b0b7820 */ /* 0x000fe20000400000 */
[----:B------:R-:W-:Y:S01]  /*0b00*/  FFMA.FTZ R21, R16, R21, R16 ;  /* 0x0000001510157223 */ /* 0x000fe20000010010 */
[----:B------:R-:W-:Y:S01]  /*0b10*/  FMUL R12, R12, 1.1920928955078125e-07 ;  /* 0x340000000c0c7820 */ /* 0x000fe20000400000 */
[----:B------:R-:W-:Y:S01]  /*0b20*/  FMUL R15, R13, 1.1920928955078125e-07 ;  /* 0x340000000d0f7820 */ /* 0x000fe20000400000 */
[----:B------:R-:W-:Y:S01]  /*0b30*/  FFMA.FTZ R0, R0, R19, R0 ;  /* 0x0000001300007223 */ /* 0x000fe20000010000 */
[----:B------:R-:W-:Y:S01]  /*0b40*/  FMUL R13, R14, 1.1920928955078125e-07 ;  /* 0x340000000e0d7820 */ /* 0x000fe20000400000 */
[----:B------:R-:W-:Y:S01]  /*0b50*/  FFMA.FTZ R18, R11, 0.69314718246459960938, R18 ;  /* 0x3f3172180b127823 */ /* 0x000fe20000010012 */
[----:B------:R-:W-:Y:S01]  /*0b60*/  FFMA.FTZ R11, R12, 0.69314718246459960938, R21 ;  /* 0x3f3172180c0b7823 */ /* 0x000fe20000010015 */
[----:B------:R-:W-:Y:S01]  /*0b70*/  ISETP.GE.U32.AND P1, PT, R9, 0x7f800000, PT ;  /* 0x7f8000000900780c */ /* 0x000fe20003f26070 */
[----:B------:R-:W-:Y:S01]  /*0b80*/  FFMA.FTZ R12, R15, 0.69314718246459960938, R20 ;  /* 0x3f3172180f0c7823 */ /* 0x000fe20000010014 */
[----:B------:R-:W-:Y:S01]  /*0b90*/  ISETP.GE.U32.AND P2, PT, R10, 0x7f800000, PT ;  /* 0x7f8000000a00780c */ /* 0x000fe20003f46070 */
[----:B------:R-:W-:Y:S01]  /*0ba0*/  FFMA.FTZ R13, R13, 0.69314718246459960938, R0 ;  /* 0x3f3172180d0d7823 */ /* 0x000fe20000010000 */
[----:B------:R-:W-:Y:S11]  /*0bb0*/  @!P3 BRA `(.L_x_1) ;  /* 0x000000000014b947 */ /* 0x000ff60003800000 */
[C---:B------:R-:W-:Y:S02]  /*0bc0*/  ISETP.GE.AND P3, PT, R3.reuse, -0x407fffff, PT ;  /* 0xbf8000010300780c */ /* 0x040fe40003f66270 */
[----:B------:R-:W-:-:S11]  /*0bd0*/  FSETP.NEU.AND P4, PT, R3, RZ, PT ;  /* 0x000000ff0300720b */ /* 0x000fd60003f8d000 */
[----:B------:R-:W-:-:S05]  /*0be0*/  @P3 MOV R0, 0x7f800000 ;  /* 0x7f80000000003802 */ /* 0x000fca0000000f00 */
[----:B------:R-:W-:-:S05]  /*0bf0*/  @P3 FFMA.FTZ R13, R3, R0, +INF ;  /* 0x7f800000030d3423 */ /* 0x000fca0000010000 */
[----:B------:R-:W-:-:S07]  /*0c00*/  FSEL R13, R13, -RZ, P4 ;  /* 0x800000ff0d0d7208 */ /* 0x000fce0002000000 */
.L_x_1:
[----:B------:R-:W-:Y:S05]  /*0c10*/  BSYNC B0 ;  /* 0x0000000000007941 */ /* 0x000fea0003800000 */
.L_x_0:
[----:B------:R-:W-:Y:S04]  /*0c20*/  BSSY B0, `(.L_x_2) ;  /* 0x0000007000007945 */ /* 0x000fe80003800000 */
[----:B------:R-:W-:Y:S05]  /*0c30*/  @!P5 BRA `(.L_x_3) ;  /* 0x000000000014d947 */ /* 0x000fea0003800000 */
[C---:B------:R-:W-:Y:S02]  /*0c40*/  ISETP.GE.AND P3, PT, R8.reuse, -0x407fffff, PT ;  /* 0xbf8000010800780c */ /* 0x040fe40003f66270 */
[----:B------:R-:W-:-:S11]  /*0c50*/  FSETP.NEU.AND P4, PT, R8, RZ, PT ;  /* 0x000000ff0800720b */ /* 0x000fd60003f8d000 */
[----:B------:R-:W-:-:S05]  /*0c60*/  @P3 MOV R3, 0x7f800000 ;  /* 0x7f80000000033802 */ /* 0x000fca0000000f00 */
[----:B------:R-:W-:-:S05]  /*0c70*/  @P3 FFMA.FTZ R18, R8, R3, +INF ;  /* 0x7f80000008123423 */ /* 0x000fca0000010003 */
[----:B------:R-:W-:-:S07]  /*0c80*/  FSEL R18, R18, -RZ, P4 ;  /* 0x800000ff12127208 */ /* 0x000fce0002000000 */
.L_x_3:
[----:B------:R-:W-:Y:S05]  /*0c90*/  BSYNC B0 ;  /* 0x0000000000007941 */ /* 0x000fea0003800000 */
.L_x_2:
[----:B------:R-:W-:Y:S04]  /*0ca0*/  BSSY B0, `(.L_x_4) ;  /* 0x0000007000007945 */ /* 0x000fe80003800000 */
[----:B------:R-:W-:Y:S05]  /*0cb0*/  @!P1 BRA `(.L_x_5) ;  /* 0x0000000000149947 */ /* 0x000fea0003800000 */
[C---:B------:R-:W-:Y:S02]  /*0cc0*/  ISETP.GE.AND P1, PT, R9.reuse, -0x407fffff, PT ;  /* 0xbf8000010900780c */ /* 0x040fe40003f26270 */
[----:B------:R-:W-:-:S11]  /*0cd0*/  FSETP.NEU.AND P3, PT, R9, RZ, PT ;  /* 0x000000ff0900720b */ /* 0x000fd60003f6d000 */
[----:B------:R-:W-:-:S05]  /*0ce0*/  @P1 MOV R0, 0x7f800000 ;  /* 0x7f80000000001802 */ /* 0x000fca0000000f00 */
[----:B------:R-:W-:-:S05]  /*0cf0*/  @P1 FFMA.FTZ R11, R9, R0, +INF ;  /* 0x7f800000090b1423 */ /* 0x000fca0000010000 */
[----:B------:R-:W-:-:S07]  /*0d00*/  FSEL R11, R11, -RZ, P3 ;  /* 0x800000ff0b0b7208 */ /* 0x000fce0001800000 */
.L_x_5:
[----:B------:R-:W-:Y:S05]  /*0d10*/  BSYNC B0 ;  /* 0x0000000000007941 */ /* 0x000fea0003800000 */
.L_x_4:
[----:B------:R-:W-:Y:S04]  /*0d20*/  BSSY B0, `(.L_x_6) ;  /* 0x0000007000007945 */ /* 0x000fe80003800000 */
[----:B------:R-:W-:Y:S05]  /*0d30*/  @!P2 BRA `(.L_x_7) ;  /* 0x000000000014a947 */ /* 0x000fea0003800000 */
[C---:B------:R-:W-:Y:S02]  /*0d40*/  ISETP.GE.AND P1, PT, R10.reuse, -0x407fffff, PT ;  /* 0xbf8000010a00780c */ /* 0x040fe40003f26270 */
[----:B------:R-:W-:-:S11]  /*0d50*/  FSETP.NEU.AND P2, PT, R10, RZ, PT ;  /* 0x000000ff0a00720b */ /* 0x000fd60003f4d000 */
[----:B------:R-:W-:-:S05]  /*0d60*/  @P1 MOV R3, 0x7f800000 ;  /* 0x7f80000000031802 */ /* 0x000fca0000000f00 */
[----:B------:R-:W-:-:S05]  /*0d70*/  @P1 FFMA.FTZ R12, R10, R3, +INF ;  /* 0x7f8000000a0c1423 */ /* 0x000fca0000010003 */
[----:B------:R-:W-:-:S07]  /*0d80*/  FSEL R12, R12, -RZ, P2 ;  /* 0x800000ff0c0c7208 */ /* 0x000fce0001000000 */
.L_x_7:
[----:B------:R-:W-:Y:S05]  /*0d90*/  BSYNC B0 ;  /* 0x0000000000007941 */ /* 0x000fea0003800000 */
.L_x_6:
[----:B------:R-:W-:Y:S01]  /*0da0*/  FSEL R13, R4, R13, P0 ;  /* 0x0000000d040d7208 */ /* 0x000fe20000000000 */
[----:B------:R-:W-:Y:S01]  /*0db0*/  BSSY B0, `(.L_x_8) ;  /* 0x0000018000007945 */ /* 0x000fe20003800000 */
[----:B------:R-:W-:Y:S02]  /*0dc0*/  FSETP.GT.AND P1, PT, R5, 20, PT ;  /* 0x41a000000500780b */ /* 0x000fe40003f24000 */
[----:B------:R-:W-:Y:S01]  /*0dd0*/  FSETP.GT.AND P0, PT, R6, 20, PT ;  /* 0x41a000000600780b */ /* 0x000fe20003f04000 */
[----:B------:R-:W-:Y:S01]  /*0de0*/  FADD.FTZ R10, |R13|, -RZ ;  /* 0x800000ff0d0a7221 */ /* 0x000fe20000010200 */
[----:B------:R-:W-:-:S04]  /*0df0*/  FSEL R3, R5, R18, P1 ;  /* 0x0000001205037208 */ /* 0x000fc80000800000 */
[----:B------:R-:W-:-:S13]  /*0e00*/  FSETP.GE.AND P2, PT, R10, 0.60000002384185791016, PT ;  /* 0x3f19999a0a00780b */ /* 0x000fda0003f46000 */
[----:B------:R-:W-:Y:S05]  /*0e10*/  @!P2 BRA `(.L_x_9) ;  /* 0x000000000028a947 */ /* 0x000fea0003800000 */
[C---:B------:R-:W-:Y:S01]  /*0e20*/  FMUL R0, R10.reuse, 2.8853900432586669922 ;  /* 0x4038aa3b0a007820 */ /* 0x040fe20000400000 */
[----:B------:R-:W-:Y:S01]  /*0e30*/  HFMA2.MMA R9, -RZ, RZ, 1.875, 0 ;  /* 0x3f800000ff097435 */ /* 0x000fe200000001ff */
[----:B------:R-:W-:-:S04]  /*0e40*/  FSETP.GE.AND P1, PT, R10, 9.010913848876953125, PT ;  /* 0x41102cb40a00780b */ /* 0x000fc80003f26000 */
[----:B------:R-:W0:Y:S02]  /*0e50*/  MUFU.EX2 R0, R0 ;  /* 0x0000000000007308 */ /* 0x000e240000000800 */
[----:B0-----:R-:W-:-:S06]  /*0e60*/  FADD R8, R0, 1 ;  /* 0x3f80000000087421 */ /* 0x001fcc0000000000 */
[----:B------:R-:W0:Y:S02]  /*0e70*/  MUFU.RCP R8, R8 ;  /* 0x0000000800087308 */ /* 0x000e240000001000 */
[----:B0-----:R-:W-:-:S05]  /*0e80*/  FFMA.FTZ R9, R8, -2, R9 ;  /* 0xc000000008097823 */ /* 0x001fca0000010009 */
[----:B------:R-:W-:-:S04]  /*0e90*/  FSEL R9, R9, 1, !P1 ;  /* 0x3f80000009097808 */ /* 0x000fc80004800000 */
[----:B------:R-:W-:Y:S01]  /*0ea0*/  LOP3.LUT R9, R9, 0x80000000, R13, 0xf8, !PT ;  /* 0x8000000009097812 */ /* 0x000fe200078ef80d */
[----:B------:R-:W-:Y:S06]  /*0eb0*/  BRA `(.L_x_10) ;  /* 0x00000000001c7947 */ /* 0x000fec0003800000 */
.L_x_9:
[----:B------:R-:W-:Y:S01]  /*0ec0*/  MOV R0, 0x3c80f082 ;  /* 0x3c80f08200007802 */ /* 0x000fe20000000f00 */
[----:B------:R-:W-:-:S04]  /*0ed0*/  FMUL R9, R13, R13 ;  /* 0x0000000d0d097220 */ /* 0x000fc80000400000 */
[----:B------:R-:W-:-:S04]  /*0ee0*/  FFMA.FTZ R0, R9, R0, -0.052303962409496307373 ;  /* 0xbd563cae09007423 */ /* 0x000fc80000010000 */
[----:B------:R-:W-:-:S04]  /*0ef0*/  FFMA.FTZ R0, R9, R0, 0.1331529766321182251 ;  /* 0x3e08594109007423 */ /* 0x000fc80000010000 */
[----:B------:R-:W-:-:S04]  /*0f00*/  FFMA.FTZ R0, R9, R0, -0.33332768082618713379 ;  /* 0xbeaaa9ed09007423 */ /* 0x000fc80000010000 */
[----:B------:R-:W-:-:S04]  /*0f10*/  FFMA.FTZ R0, R9, R0, RZ ;  /* 0x0000000009007223 */ /* 0x000fc800000100ff */
[----:B------:R-:W-:-:S07]  /*0f20*/  FFMA.FTZ R9, R13, R0, R13 ;  /* 0x000000000d097223 */ /* 0x000fce000001000d */
.L_x_10:
[----:B------:R-:W-:Y:S05]  /*0f30*/  BSYNC B0 ;  /* 0x0000000000007941 */ /* 0x000fea0003800000 */
.L_x_8:
[----:B------:R-:W-:Y:S01]  /*0f40*/  FADD.FTZ R14, |R3|, -RZ ;  /* 0x800000ff030e7221 */ /* 0x000fe20000010200 */
[----:B------:R-:W-:Y:S01]  /*0f50*/  BSSY B0, `(.L_x_11) ;  /* 0x0000016000007945 */ /* 0x000fe20003800000 */
[----:B------:R-:W-:Y:S02]  /*0f60*/  FSETP.GT.AND P1, PT, R7, 20, PT ;  /* 0x41a000000700780b */ /* 0x000fe40003f24000 */
[----:B------:R-:W-:Y:S02]  /*0f70*/  FSEL R11, R6, R11, P0 ;  /* 0x0000000b060b7208 */ /* 0x000fe40000000000 */
        /* <DEDUP_REMOVED lines=12> */
.L_x_12:
[----:B------:R-:W-:Y:S01]  /*1040*/  MOV R0, 0x3c80f082 ;  /* 0x3c80f08200007802 */ /* 0x000fe20000000f00 */
[----:B------:R-:W-:-:S04]  /*1050*/  FMUL R13, R3, R3 ;  /* 0x00000003030d7220 */ /* 0x000fc80000400000 */
[----:B------:R-:W-:-:S04]  /*1060*/  FFMA.FTZ R0, R13, R0, -0.052303962409496307373 ;  /* 0xbd563cae0d007423 */ /* 0x000fc80000010000 */
[----:B------:R-:W-:-:S04]  /*1070*/  FFMA.FTZ R0, R13, R0, 0.1331529766321182251 ;  /* 0x3e0859410d007423 */ /* 0x000fc80000010000 */
[----:B------:R-:W-:-:S04]  /*1080*/  FFMA.FTZ R0, R13, R0, -0.33332768082618713379 ;  /* 0xbeaaa9ed0d007423 */ /* 0x000fc80000010000 */
[----:B------:R-:W-:-:S04]  /*1090*/  FFMA.FTZ R0, R13, R0, RZ ;  /* 0x000000000d007223 */ /* 0x000fc800000100ff */
[----:B------:R-:W-:-:S07]  /*10a0*/  FFMA.FTZ R8, R3, R0, R3 ;  /* 0x0000000003087223 */ /* 0x000fce0000010003 */
.L_x_13:
[----:B------:R-:W-:Y:S05]  /*10b0*/  BSYNC B0 ;  /* 0x0000000000007941 */ /* 0x000fea0003800000 */
.L_x_11:
[----:B------:R-:W-:Y:S01]  /*10c0*/  FADD.FTZ R13, |R11|, -RZ ;  /* 0x800000ff0b0d7221 */ /* 0x000fe20000010200 */
[----:B------:R-:W-:Y:S01]  /*10d0*/  BSSY B0, `(.L_x_14) ;  /* 0x0000015000007945 */ /* 0x000fe20003800000 */
[----:B------:R-:W-:-:S03]  /*10e0*/  FSEL R12, R7, R12, P1 ;  /* 0x0000000c070c7208 */ /* 0x000fc60000800000 */
        /* <DEDUP_REMOVED lines=12> */
.L_x_15:
[----:B------:R-:W-:Y:S01]  /*11b0*/  MOV R0, 0x3c80f082 ;  /* 0x3c80f08200007802 */ /* 0x000fe20000000f00 */
[----:B------:R-:W-:-:S04]  /*11c0*/  FMUL R3, R11, R11 ;  /* 0x0000000b0b037220 */ /* 0x000fc80000400000 */
[----:B------:R-:W-:-:S04]  /*11d0*/  FFMA.FTZ R0, R3, R0, -0.052303962409496307373 ;  /* 0xbd563cae03007423 */ /* 0x000fc80000010000 */
[----:B------:R-:W-:-:S04]  /*11e0*/  FFMA.FTZ R0, R3, R0, 0.1331529766321182251 ;  /* 0x3e08594103007423 */ /* 0x000fc80000010000 */
[----:B------:R-:W-:-:S04]  /*11f0*/  FFMA.FTZ R0, R3, R0, -0.33332768082618713379 ;  /* 0xbeaaa9ed03007423 */ /* 0x000fc80000010000 */
[----:B------:R-:W-:-:S04]  /*1200*/  FFMA.FTZ R0, R3, R0, RZ ;  /* 0x0000000003007223 */ /* 0x000fc800000100ff */
[----:B------:R-:W-:-:S07]  /*1210*/  FFMA.FTZ R3, R11, R0, R11 ;  /* 0x000000000b037223 */ /* 0x000fce000001000b */
.L_x_16:
[----:B------:R-:W-:Y:S05]  /*1220*/  BSYNC B0 ;  /* 0x0000000000007941 */ /* 0x000fea0003800000 */
.L_x_14:
[----:B------:R-:W-:Y:S01]  /*1230*/  FADD.FTZ R14, |R12|, -RZ ;  /* 0x800000ff0c0e7221 */ /* 0x000fe20000010200 */
[----:B------:R-:W-:Y:S01]  /*1240*/  BSSY B0, `(.L_x_17) ;  /* 0x0000015000007945 */ /* 0x000fe20003800000 */
[----:B------:R-:W-:-:S03]  /*1250*/  SHF.R.S32.HI R13, RZ, 0x1f, R2 ;  /* 0x0000001fff0d7819 */ /* 0x000fc60000011402 */
        /* <DEDUP_REMOVED lines=12> */
.L_x_18:
[----:B------:R-:W-:Y:S01]  /*1320*/  MOV R0, 0x3c80f082 ;  /* 0x3c80f08200007802 */ /* 0x000fe20000000f00 */
[----:B------:R-:W-:-:S04]  /*1330*/  FMUL R11, R12, R12 ;  /* 0x0000000c0c0b7220 */ /* 0x000fc80000400000 */
[----:B------:R-:W-:-:S04]  /*1340*/  FFMA.FTZ R0, R11, R0, -0.052303962409496307373 ;  /* 0xbd563cae0b007423 */ /* 0x000fc80000010000 */
[----:B------:R-:W-:-:S04]  /*1350*/  FFMA.FTZ R0, R11, R0, 0.1331529766321182251 ;  /* 0x3e0859410b007423 */ /* 0x000fc80000010000 */
[----:B------:R-:W-:-:S04]  /*1360*/  FFMA.FTZ R0, R11, R0, -0.33332768082618713379 ;  /* 0xbeaaa9ed0b007423 */ /* 0x000fc80000010000 */
[----:B------:R-:W-:-:S04]  /*1370*/  FFMA.FTZ R11, R11, R0, RZ ;  /* 0x000000000b0b7223 */ /* 0x000fc800000100ff */
[----:B------:R-:W-:-:S07]  /*1380*/  FFMA.FTZ R12, R12, R11, R12 ;  /* 0x0000000b0c0c7223 */ /* 0x000fce000001000c */
.L_x_19:
[----:B------:R-:W-:Y:S05]  /*1390*/  BSYNC B0 ;  /* 0x0000000000007941 */ /* 0x000fea0003800000 */
.L_x_17:
[----:B------:R-:W-:Y:S01]  /*13a0*/  ULDC.64 UR6, c[0x0][0x210] ;  /* 0x0000840000067ab9 */ /* 0x000fe20000000a00 */
[----:B------:R-:W-:Y:S01]  /*13b0*/  FMUL R4, R4, R9 ;  /* 0x0000000904047220 */ /* 0x000fe20000400000 */
[----:B------:R-:W-:Y:S01]  /*13c0*/  LEA R10, P0, R2, UR6, 0x2 ;  /* 0x00000006020a7c11 */ /* 0x000fe2000f8010ff */
[----:B------:R-:W-:Y:S01]  /*13d0*/  FMUL R5, R5, R8 ;  /* 0x0000000805057220 */ /* 0x000fe20000400000 */
[----:B------:R-:W-:Y:S01]  /*13e0*/  FMUL R6, R6, R3 ;  /* 0x0000000306067220 */ /* 0x000fe20000400000 */
[----:B------:R-:W-:Y:S01]  /*13f0*/  FMUL R7, R7, R12 ;  /* 0x0000000c07077220 */ /* 0x000fe20000400000 */
[----:B------:R-:W-:-:S05]  /*1400*/  LEA.HI.X R11, R2, UR7, R13, 0x2, P0 ;  /* 0x00000007020b7c11 */ /* 0x000fca00080f140d */
[----:B------:R-:W-:Y:S01]  /*1410*/  STG.E.128 desc[UR4][R10.64], R4 ;  /* 0x000000040a007986 */ /* 0x000fe2000c101d04 */
[----:B------:R-:W-:Y:S05]  /*1420*/  EXIT ;  /* 0x000000000000794d */ /* 0x000fea0003800000 */
.L_x_20:
[----:B------:R-:W-:-:S00]  /*1430*/  BRA `(.L_x_20) ;  /* 0xfffffffc00fc7947 */ /* 0x000fc0000383ffff */
[----:B------:R-:W-:-:S00]  /*1440*/  NOP ;  /* 0x0000000000007918 */ /* 0x000fc00000000000 */
        /* <DEDUP_REMOVED lines=11> */
.L_x_21:


//--------------------- .nv.global.init           --------------------------
	.section	.nv.global.init,"aw",@progbits
.nv.global.init:
	.type		_$_str,@object
	.size		_$_str,(_$_str_$_2 - _$_str)
_$_str:
        /*0000*/ 	.byte	0x5f, 0x5f, 0x43, 0x55, 0x44, 0x41, 0x5f, 0x46, 0x54, 0x5a, 0x00
	.type		_$_str_$_2,@object
	.size		_$_str_$_2,(.L_1 - _$_str_$_2)
_$_str_$_2:
        /*000b*/ 	.byte	0x5f, 0x5f, 0x43, 0x55, 0x44, 0x41, 0x5f, 0x50, 0x52, 0x45, 0x43, 0x5f, 0x53, 0x51, 0x52, 0x54
        /*001b*/ 	.byte	0x00
.L_1:


//--------------------- .nv.constant0.triton_poi_fused__native_batch_norm_legit_no_training_mul_softplus_tanh_22 --------------------------
	.section	.nv.constant0.triton_poi_fused__native_batch_norm_legit_no_training_mul_softplus_tanh_22,"a",@progbits
	.sectionflags	@""
	.align	4
.nv.constant0.triton_poi_fused__native_batch_norm_legit_no_training_mul_softplus_tanh_22:
	.zero		580
